	.headerflags	@"EF_CUDA_TEXMODE_UNIFIED EF_CUDA_64BIT_ADDRESS EF_CUDA_ACCELERATORS EF_CUDA_SM90 EF_CUDA_VIRTUAL_SM(EF_CUDA_SM90)"
	.elftype	@"ET_EXEC"


//--------------------- .nv.info                  --------------------------
	.section	.nv.info,"",@"SHT_CUDA_INFO"
	.align	4


	//----- nvinfo : EIATTR_REGCOUNT
	.align		4
        /*0000*/ 	.byte	0x04, 0x2f
        /*0002*/ 	.short	(.L_1 - .L_0)
	.align		4
.L_0:
        /*0004*/ 	.word	index@(triton_poi_fused__to_copy_add_arange_clamp_mul_sub_14)
        /*0008*/ 	.word	0x0000000a


	//----- nvinfo : EIATTR_MIN_STACK_SIZE
	.align		4
.L_1:
        /*000c*/ 	.byte	0x04, 0x12
        /*000e*/ 	.short	(.L_3 - .L_2)
	.align		4
.L_2:
        /*0010*/ 	.word	index@(triton_poi_fused__to_copy_add_arange_clamp_mul_sub_14)
        /*0014*/ 	.word	0x00000000


	//----- nvinfo : EIATTR_FRAME_SIZE
	.align		4
.L_3:
        /*0018*/ 	.byte	0x04, 0x11
        /*001a*/ 	.short	(.L_5 - .L_4)
	.align		4
.L_4:
        /*001c*/ 	.word	index@(triton_poi_fused__to_copy_add_arange_clamp_mul_sub_14)
        /*0020*/ 	.word	0x00000000


	//----- nvinfo : EIATTR_MIN_STACK_SIZE
	.align		4
.L_5:
        /*0024*/ 	.byte	0x04, 0x12
        /*0026*/ 	.short	(.L_7 - .L_6)
	.align		4
.L_6:
        /*0028*/ 	.word	index@(triton_poi_fused__to_copy_add_arange_clamp_mul_sub_14)
        /*002c*/ 	.word	0x00000000
.L_7:


//--------------------- .nv.info.triton_poi_fused__to_copy_add_arange_clamp_mul_sub_14 --------------------------
	.section	.nv.info.triton_poi_fused__to_copy_add_arange_clamp_mul_sub_14,"",@"SHT_CUDA_INFO"
	.sectionflags	@""
	.align	4


	//----- nvinfo : EIATTR_CUDA_API_VERSION
	.align		4
        /*0000*/ 	.byte	0x04, 0x37
        /*0002*/ 	.short	(.L_9 - .L_8)
.L_8:
        /*0004*/ 	.word	0x0000007c


	//----- nvinfo : EIATTR_KPARAM_INFO
	.align		4
.L_9:
        /*0008*/ 	.byte	0x04, 0x17
        /*000a*/ 	.short	(.L_11 - .L_10)
.L_10:
        /*000c*/ 	.word	0x00000000
        /*0010*/ 	.short	0x0001
        /*0012*/ 	.short	0x0008
        /*0014*/ 	.byte	0x00, 0xf0, 0x11, 0x00


	//----- nvinfo : EIATTR_KPARAM_INFO
	.align		4
.L_11:
        /*0018*/ 	.byte	0x04, 0x17
        /*001a*/ 	.short	(.L_13 - .L_12)
.L_12:
        /*001c*/ 	.word	0x00000000
        /*0020*/ 	.short	0x0000
        /*0022*/ 	.short	0x0000
        /*0024*/ 	.byte	0x00, 0xf4, 0x21, 0x00


	//----- nvinfo : EIATTR_SPARSE_MMA_MASK
	.align		4
.L_13:
        /*0028*/ 	.byte	0x03, 0x50
        /*002a*/ 	.short	0x0000


	//----- nvinfo : EIATTR_MAXREG_COUNT
	.align		4
        /*002c*/ 	.byte	0x03, 0x1b
        /*002e*/ 	.short	0x00ff


	//----- nvinfo : EIATTR_EXIT_INSTR_OFFSETS
	.align		4
        /*0030*/ 	.byte	0x04, 0x1c
        /*0032*/ 	.short	(.L_15 - .L_14)


	//   ....[0]....
.L_14:
        /*0034*/ 	.word	0x00000110


	//   ....[1]....
        /*0038*/ 	.word	0x00000140


	//----- nvinfo : EIATTR_REQNTID
	.align		4
.L_15:
        /*003c*/ 	.byte	0x04, 0x10
        /*003e*/ 	.short	(.L_17 - .L_16)
.L_16:
        /*0040*/ 	.word	0x00000020
        /*0044*/ 	.word	0x00000001
        /*0048*/ 	.word	0x00000001


	//----- nvinfo : EIATTR_CBANK_PARAM_SIZE
	.align		4
.L_17:
        /*004c*/ 	.byte	0x03, 0x19
        /*004e*/ 	.short	0x000c


	//----- nvinfo : EIATTR_PARAM_CBANK
	.align		4
        /*0050*/ 	.byte	0x04, 0x0a
        /*0052*/ 	.short	(.L_19 - .L_18)
	.align		4
.L_18:
        /*0054*/ 	.word	index@(.nv.constant0.triton_poi_fused__to_copy_add_arange_clamp_mul_sub_14)
        /*0058*/ 	.short	0x0210
        /*005a*/ 	.short	0x000c


	//----- nvinfo : EIATTR_SW_WAR
	.align		4
.L_19:
        /*005c*/ 	.byte	0x04, 0x36
        /*005e*/ 	.short	(.L_21 - .L_20)
.L_20:
        /*0060*/ 	.word	0x00000008
.L_21:


//--------------------- .nv.callgraph             --------------------------
	.section	.nv.callgraph,"",@"SHT_CUDA_CALLGRAPH"
	.align	4
	.sectionentsize	8
	.align		4
        /*0000*/ 	.word	0x00000000
	.align		4
        /*0004*/ 	.word	0xffffffff
	.align		4
        /*0008*/ 	.word	0x00000000
	.align		4
        /*000c*/ 	.word	0xfffffffe
	.align		4
        /*0010*/ 	.word	0x00000000
	.align		4
        /*0014*/ 	.word	0xfffffffd
	.align		4
        /*0018*/ 	.word	0x00000000
	.align		4
        /*001c*/ 	.word	0xfffffffc


//--------------------- .text.triton_poi_fused__to_copy_add_arange_clamp_mul_sub_14 --------------------------
	.section	.text.triton_poi_fused__to_copy_add_arange_clamp_mul_sub_14,"ax",@progbits
	.align	128
        .global         triton_poi_fused__to_copy_add_arange_clamp_mul_sub_14
        .type           triton_poi_fused__to_copy_add_arange_clamp_mul_sub_14,@function
        .size           triton_poi_fused__to_copy_add_arange_clamp_mul_sub_14,(.L_x_1 - triton_poi_fused__to_copy_add_arange_clamp_mul_sub_14)
        .other          triton_poi_fused__to_copy_add_arange_clamp_mul_sub_14,@"STO_CUDA_ENTRY STV_DEFAULT"
triton_poi_fused__to_copy_add_arange_clamp_mul_sub_14:
.text.triton_poi_fused__to_copy_add_arange_clamp_mul_sub_14:
[----:B------:R-:W0:Y:S02]  /*0000*/  LDC R1, c[0x0][0x28] ;  /* 0x00000a00ff017b82 */ /* 0x000e240000000800 */
[----:B------:R-:W1:Y:S01]  /*0010*/  S2R R6, SR_TID.X ;  /* 0x0000000000067919 */ /* 0x000e620000002100 */
[----:B------:R-:W-:Y:S01]  /*0020*/  IMAD.MOV.U32 R3, RZ, RZ, 0x3f000000 ;  /* 0x3f000000ff037424 */ /* 0x000fe200078e00ff */
[----:B------:R-:W2:Y:S01]  /*0030*/  S2R R5, SR_CTAID.X ;  /* 0x0000000000057919 */ /* 0x000ea20000002500 */
[C---:B-1----:R-:W-:Y:S02]  /*0040*/  LOP3.LUT R0, R6.reuse, 0x7, RZ, 0xc0, !PT ;  /* 0x0000000706007812 */ /* 0x042fe400078ec0ff */
[----:B------:R-:W-:-:S03]  /*0050*/  LOP3.LUT P0, RZ, R6, 0x18, RZ, 0xc0, !PT ;  /* 0x0000001806ff7812 */ /* 0x000fc6000780c0ff */
[----:B--2---:R-:W-:-:S05]  /*0060*/  IMAD R5, R5, 0x8, R0 ;  /* 0x0000000805057824 */ /* 0x004fca00078e0200 */
[----:B------:R-:W-:Y:S02]  /*0070*/  I2FP.F32.S32 R0, R5 ;  /* 0x0000000500007245 */ /* 0x000fe40000201400 */
[----:B------:R-:W-:-:S03]  /*0080*/  ISETP.LT.AND P0, PT, R5, 0x8, !P0 ;  /* 0x000000080500780c */ /* 0x000fc60004701270 */
[----:B------:R-:W-:-:S04]  /*0090*/  FADD R0, R0, 0.5 ;  /* 0x3f00000000007421 */ /* 0x000fc80000000000 */
[----:B------:R-:W-:Y:S02]  /*00a0*/  FFMA R0, R0, R3, -0.5 ;  /* 0xbf00000000007423 */ /* 0x000fe40000000003 */
[----:B------:R-:W1:Y:S03]  /*00b0*/  LDC.64 R2, c[0x0][0x210] ;  /* 0x00008400ff027b82 */ /* 0x000e660000000a00 */
[----:B------:R-:W-:-:S04]  /*00c0*/  FMNMX R0, RZ, R0, !PT ;  /* 0x00000000ff007209 */ /* 0x000fc80007800000 */
[----:B------:R-:W2:Y:S02]  /*00d0*/  F2I.TRUNC.NTZ R4, R0 ;  /* 0x0000000000047305 */ /* 0x000ea4000020f100 */
[----:B--2---:R-:W-:Y:S01]  /*00e0*/  I2FP.F32.S32 R7, R4 ;  /* 0x0000000400077245 */ /* 0x004fe20000201400 */
[----:B-1----:R-:W-:-:S04]  /*00f0*/  IMAD.WIDE R2, R5, 0x4, R2 ;  /* 0x0000000405027825 */ /* 0x002fc800078e0202 */
[----:B------:R-:W-:Y:S01]  /*0100*/  FADD.SAT R7, R0, -R7 ;  /* 0x8000000700077221 */ /* 0x000fe20000002000 */
[----:B------:R-:W-:Y:S06]  /*0110*/  @!P0 EXIT ;  /* 0x000000000000894d */ /* 0x000fec0003800000 */
[----:B------:R-:W-:Y:S02]  /*0120*/  ULDC.64 UR4, c[0x0][0x208] ;  /* 0x0000820000047ab9 */ /* 0x000fe40000000a00 */
[----:B------:R-:W-:Y:S01]  /*0130*/  STG.E desc[UR4][R2.64], R7 ;  /* 0x0000000702007986 */ /* 0x000fe2000c101904 */
[----:B------:R-:W-:Y:S05]  /*0140*/  EXIT ;  /* 0x000000000000794d */ /* 0x000fea0003800000 */
.L_x_0:
[----:B------:R-:W-:-:S00]  /*0150*/  BRA `(.L_x_0) ;  /* 0xfffffffc00fc7947 */ /* 0x000fc0000383ffff */
[----:B------:R-:W-:-:S00]  /*0160*/  NOP ;  /* 0x0000000000007918 */ /* 0x000fc00000000000 */
        /* <DEDUP_REMOVED lines=9> */
.L_x_1:


//--------------------- .nv.constant0.triton_poi_fused__to_copy_add_arange_clamp_mul_sub_14 --------------------------
	.section	.nv.constant0.triton_poi_fused__to_copy_add_arange_clamp_mul_sub_14,"a",@progbits
	.sectionflags	@""
	.align	4
.nv.constant0.triton_poi_fused__to_copy_add_arange_clamp_mul_sub_14:
	.zero		540
